//
// Generated by NVIDIA NVVM Compiler
//
// Compiler Build ID: CL-36424714
// Cuda compilation tools, release 13.0, V13.0.88
// Based on NVVM 20.0.0
//

.version 9.0
.target sm_100
.address_size 64

	// .globl	_Z5hellov
.extern .func  (.param .b32 func_retval0) vprintf
(
	.param .b64 vprintf_param_0,
	.param .b64 vprintf_param_1
)
;
.global .align 1 .b8 $str[18] = {71, 80, 85, 58, 32, 72, 101, 108, 108, 111, 32, 74, 97, 118, 105, 33, 10};

.visible .entry _Z5hellov()
{
	.reg .b32 	%r<3>;
	.reg .b64 	%rd<3>;

	mov.u64 	%rd1, $str;
	cvta.global.u64 	%rd2, %rd1;
	{ // callseq 0, 0
	.param .b64 param0;
	st.param.b64 	[param0], %rd2;
	.param .b64 param1;
	st.param.b64 	[param1], 0;
	.param .b32 retval0;
	call.uni (retval0), 
	vprintf, 
	(
	param0, 
	param1
	);
	ld.param.b32 	%r1, [retval0];
	} // callseq 0
	ret;

}


// ===== COMPILED SASS (sm_100) =====

	.target	sm_100

	.elftype	@"ET_EXEC"


//--------------------- .note.nv.tkinfo           --------------------------
	.section	.note.nv.tkinfo,"",@"SHT_NOTE"
	.sectionflags	@"SHF_NOTE_NV_TKINFO"
	.tkinfo
        /*0018*/ 	.word	0x00000002
        /*0030*/ 	.string	""
        /*0030*/ 	.string	"ptxas"
        /*0030*/ 	.string	"Cuda compilation tools, release 13.0, V13.0.88"
        /*0030*/ 	.string	"Build cuda_13.0.r13.0/compiler.36424714_0"
        /*0030*/ 	.string	"-arch sm_100 -m 64 "



//--------------------- .note.nv.cuinfo           --------------------------
	.section	.note.nv.cuinfo,"",@"SHT_NOTE"
	.sectionflags	@"SHF_NOTE_NV_CUINFO"
        /*0018*/ 	.short	0x0002
        /*001a*/ 	.short	0x0064
        /*001c*/ 	.short	0x0082
	.zero		2


//--------------------- .nv.info                  --------------------------
	.section	.nv.info,"",@"SHT_CUDA_INFO"
	.align	4


	//----- nvinfo : EIATTR_REGCOUNT
	.align		4
        /*0000*/ 	.byte	0x04, 0x2f
        /*0002*/ 	.short	(.L_2 - .L_1)
	.align		4
.L_1:
        /*0004*/ 	.word	index@(_Z5hellov)
        /*0008*/ 	.word	0x00000018


	//----- nvinfo : EIATTR_FRAME_SIZE
	.align		4
.L_2:
        /*000c*/ 	.byte	0x04, 0x11
        /*000e*/ 	.short	(.L_4 - .L_3)
	.align		4
.L_3:
        /*0010*/ 	.word	index@(_Z5hellov)
        /*0014*/ 	.word	0x00000000


	//----- nvinfo : EIATTR_MIN_STACK_SIZE
	.align		4
.L_4:
        /*0018*/ 	.byte	0x04, 0x12
        /*001a*/ 	.short	(.L_6 - .L_5)
	.align		4
.L_5:
        /*001c*/ 	.word	index@(_Z5hellov)
        /*0020*/ 	.word	0x00000000
.L_6:


//--------------------- .nv.compat                --------------------------
	.section	.nv.compat,"",@"SHT_CUDA_COMPAT_INFO"
	.align	4
        /*0000*/ 	.byte	0x02, 0x09, 0x00, 0x00, 0x02, 0x02, 0x01, 0x00, 0x02, 0x05, 0x05, 0x00, 0x03, 0x07, 0x01, 0x01
        /*0010*/ 	.byte	0x02, 0x03, 0x00, 0x00, 0x02, 0x06, 0x01, 0x00, 0x04, 0x0b, 0x08, 0x00, 0x09, 0x00, 0x00, 0x00
        /*0020*/ 	.byte	0x00, 0x00, 0x00, 0x00


//--------------------- .nv.info._Z5hellov        --------------------------
	.section	.nv.info._Z5hellov,"",@"SHT_CUDA_INFO"
	.sectionflags	@""
	.align	4


	//----- nvinfo : EIATTR_CUDA_API_VERSION
	.align		4
        /*0000*/ 	.byte	0x04, 0x37
        /*0002*/ 	.short	(.L_8 - .L_7)
.L_7:
        /*0004*/ 	.word	0x00000082


	//----- nvinfo : EIATTR_SPARSE_MMA_MASK
	.align		4
.L_8:
        /*0008*/ 	.byte	0x03, 0x50
        /*000a*/ 	.short	0x0000


	//----- nvinfo : EIATTR_MAXREG_COUNT
	.align		4
        /*000c*/ 	.byte	0x03, 0x1b
        /*000e*/ 	.short	0x00ff


	//----- nvinfo : EIATTR_EXTERNS
	.align		4
        /*0010*/ 	.byte	0x04, 0x0f
        /*0012*/ 	.short	(.L_10 - .L_9)


	//   ....[0]....
	.align		4
.L_9:
        /*0014*/ 	.word	index@(vprintf)


	//----- nvinfo : EIATTR_MERCURY_ISA_VERSION
	.align		4
.L_10:
        /*0018*/ 	.byte	0x03, 0x5f
        /*001a*/ 	.short	0x0101


	//----- nvinfo : EIATTR_VRC_CTA_INIT_COUNT
	.align		4
        /*001c*/ 	.byte	0x02, 0x4a
	.zero		1
	.zero		1


	//----- nvinfo : EIATTR_SYSCALL_OFFSETS
	.align		4
        /*0020*/ 	.byte	0x04, 0x46
        /*0022*/ 	.short	(.L_12 - .L_11)


	//   ....[0]....
.L_11:
        /*0024*/ 	.word	0x00000080


	//----- nvinfo : EIATTR_EXIT_INSTR_OFFSETS
	.align		4
.L_12:
        /*0028*/ 	.byte	0x04, 0x1c
        /*002a*/ 	.short	(.L_14 - .L_13)


	//   ....[0]....
.L_13:
        /*002c*/ 	.word	0x00000090


	//----- nvinfo : EIATTR_SW_WAR
	.align		4
.L_14:
        /*0030*/ 	.byte	0x04, 0x36
        /*0032*/ 	.short	(.L_16 - .L_15)
.L_15:
        /*0034*/ 	.word	0x00000008
.L_16:


//--------------------- .nv.callgraph             --------------------------
	.section	.nv.callgraph,"",@"SHT_CUDA_CALLGRAPH"
	.align	4
	.sectionentsize	8
	.align		4
        /*0000*/ 	.word	0x00000000
	.align		4
        /*0004*/ 	.word	0xffffffff
	.align		4
        /*0008*/ 	.word	index@(_Z5hellov)
	.align		4
        /*000c*/ 	.word	index@(vprintf)
	.align		4
        /*0010*/ 	.word	0x00000000
	.align		4
        /*0014*/ 	.word	0xfffffffe
	.align		4
        /*0018*/ 	.word	0x00000000
	.align		4
        /*001c*/ 	.word	0xfffffffd
	.align		4
        /*0020*/ 	.word	0x00000000
	.align		4
        /*0024*/ 	.word	0xfffffffc


//--------------------- .nv.constant4             --------------------------
	.section	.nv.constant4,"a",@progbits
	.align	8
	.align		8
.nv.constant4:
        /*0000*/ 	.dword	vprintf
	.align		8
        /*0008*/ 	.dword	$str


//--------------------- .text._Z5hellov           --------------------------
	.section	.text._Z5hellov,"ax",@progbits
	.align	128
        .global         _Z5hellov
        .type           _Z5hellov,@function
        .size           _Z5hellov,(.L_x_2 - _Z5hellov)
        .other          _Z5hellov,@"STO_CUDA_ENTRY STV_DEFAULT"
_Z5hellov:
.text._Z5hellov:
[----:B------:R-:W0:Y:S01]  /*0000*/  LDC R1, c[0x0][0x37c] ;  /* 0x0000df00ff017b82 */ /* 0x000e220000000800 */
[----:B------:R-:W-:Y:S01]  /*0010*/  MOV R0, 0x0 ;  /* 0x0000000000007802 */ /* 0x000fe20000000f00 */
[----:B------:R-:W1:Y:S01]  /*0020*/  LDCU.64 UR4, c[0x4][0x8] ;  /* 0x01000100ff0477ac */ /* 0x000e620008000a00 */
[----:B------:R-:W-:-:S05]  /*0030*/  CS2R R6, SRZ ;  /* 0x0000000000067805 */ /* 0x000fca000001ff00 */
[----:B------:R2:W3:Y:S01]  /*0040*/  LDC.64 R2, c[0x4][R0] ;  /* 0x0100000000027b82 */ /* 0x0004e20000000a00 */
[----:B-1----:R-:W-:Y:S02]  /*0050*/  IMAD.U32 R4, RZ, RZ, UR4 ;  /* 0x00000004ff047e24 */ /* 0x002fe4000f8e00ff */
[----:B--2---:R-:W-:-:S07]  /*0060*/  IMAD.U32 R5, RZ, RZ, UR5 ;  /* 0x00000005ff057e24 */ /* 0x004fce000f8e00ff */
[----:B------:R-:W-:-:S07]  /*0070*/  LEPC R20, `(.L_x_0) ;  /* 0x000000001014794e */ /* 0x000fce0000000000 */
[----:B0--3--:R-:W-:Y:S05]  /*0080*/  CALL.ABS.NOINC R2 ;  /* 0x0000000002007343 */ /* 0x009fea0003c00000 */
.L_x_0:
[----:B------:R-:W-:Y:S05]  /*0090*/  EXIT ;  /* 0x000000000000794d */ /* 0x000fea0003800000 */
.L_x_1:
[----:B------:R-:W-:-:S00]  /*00a0*/  BRA `(.L_x_1) ;  /* 0xfffffffc00fc7947 */ /* 0x000fc0000383ffff */
[----:B------:R-:W-:-:S00]  /*00b0*/  NOP ;  /* 0x0000000000007918 */ /* 0x000fc00000000000 */
        /* <DEDUP_REMOVED lines=12> */
.L_x_2:


//--------------------- .nv.global.init           --------------------------
	.section	.nv.global.init,"aw",@progbits
.nv.global.init:
	.type		$str,@object
	.size		$str,(.L_0 - $str)
$str:
        /*0000*/ 	.byte	0x47, 0x50, 0x55, 0x3a, 0x20, 0x48, 0x65, 0x6c, 0x6c, 0x6f, 0x20, 0x4a, 0x61, 0x76, 0x69, 0x21
        /*0010*/ 	.byte	0x0a, 0x00
.L_0:


//--------------------- .nv.shared.reserved.0     --------------------------
	.section	.nv.shared.reserved.0,"aw",@nobits
	.weak		__nv_reservedSMEM_offset_0_alias
	.size		__nv_reservedSMEM_offset_0_alias, 0, 64
	.other		__nv_reservedSMEM_offset_0_alias,@"STO_CUDA_RESERVED_SHARED STV_DEFAULT"
__nv_reservedSMEM_offset_0_alias:
	.zero		0
	.zero		64


//--------------------- .nv.constant0._Z5hellov   --------------------------
	.section	.nv.constant0._Z5hellov,"a",@progbits
	.sectionflags	@""
	.align	4
.nv.constant0._Z5hellov:
	.zero		896


//--------------------- SYMBOLS --------------------------

	.type		.nv.reservedSmem.offset0,@object
	.size		.nv.reservedSmem.offset0,0x4
	.type		vprintf,@function
